	.headerflags	@"EF_CUDA_TEXMODE_UNIFIED EF_CUDA_64BIT_ADDRESS EF_CUDA_ACCELERATORS EF_CUDA_SM90 EF_CUDA_VIRTUAL_SM(EF_CUDA_SM90)"
	.elftype	@"ET_EXEC"


//--------------------- .nv.info                  --------------------------
	.section	.nv.info,"",@"SHT_CUDA_INFO"
	.align	4


	//----- nvinfo : EIATTR_REGCOUNT
	.align		4
        /*0000*/ 	.byte	0x04, 0x2f
        /*0002*/ 	.short	(.L_1 - .L_0)
	.align		4
.L_0:
        /*0004*/ 	.word	index@(triton_poi_fused_repeat_0)
        /*0008*/ 	.word	0x0000000c


	//----- nvinfo : EIATTR_MIN_STACK_SIZE
	.align		4
.L_1:
        /*000c*/ 	.byte	0x04, 0x12
        /*000e*/ 	.short	(.L_3 - .L_2)
	.align		4
.L_2:
        /*0010*/ 	.word	index@(triton_poi_fused_repeat_0)
        /*0014*/ 	.word	0x00000000


	//----- nvinfo : EIATTR_FRAME_SIZE
	.align		4
.L_3:
        /*0018*/ 	.byte	0x04, 0x11
        /*001a*/ 	.short	(.L_5 - .L_4)
	.align		4
.L_4:
        /*001c*/ 	.word	index@(triton_poi_fused_repeat_0)
        /*0020*/ 	.word	0x00000000


	//----- nvinfo : EIATTR_MIN_STACK_SIZE
	.align		4
.L_5:
        /*0024*/ 	.byte	0x04, 0x12
        /*0026*/ 	.short	(.L_7 - .L_6)
	.align		4
.L_6:
        /*0028*/ 	.word	index@(triton_poi_fused_repeat_0)
        /*002c*/ 	.word	0x00000000
.L_7:


//--------------------- .nv.info.triton_poi_fused_repeat_0 --------------------------
	.section	.nv.info.triton_poi_fused_repeat_0,"",@"SHT_CUDA_INFO"
	.sectionflags	@""
	.align	4


	//----- nvinfo : EIATTR_CUDA_API_VERSION
	.align		4
        /*0000*/ 	.byte	0x04, 0x37
        /*0002*/ 	.short	(.L_9 - .L_8)
.L_8:
        /*0004*/ 	.word	0x0000007c


	//----- nvinfo : EIATTR_KPARAM_INFO
	.align		4
.L_9:
        /*0008*/ 	.byte	0x04, 0x17
        /*000a*/ 	.short	(.L_11 - .L_10)
.L_10:
        /*000c*/ 	.word	0x00000000
        /*0010*/ 	.short	0x0002
        /*0012*/ 	.short	0x0010
        /*0014*/ 	.byte	0x00, 0xf0, 0x11, 0x00


	//----- nvinfo : EIATTR_KPARAM_INFO
	.align		4
.L_11:
        /*0018*/ 	.byte	0x04, 0x17
        /*001a*/ 	.short	(.L_13 - .L_12)
.L_12:
        /*001c*/ 	.word	0x00000000
        /*0020*/ 	.short	0x0001
        /*0022*/ 	.short	0x0008
        /*0024*/ 	.byte	0x00, 0xf4, 0x21, 0x00


	//----- nvinfo : EIATTR_KPARAM_INFO
	.align		4
.L_13:
        /*0028*/ 	.byte	0x04, 0x17
        /*002a*/ 	.short	(.L_15 - .L_14)
.L_14:
        /*002c*/ 	.word	0x00000000
        /*0030*/ 	.short	0x0000
        /*0032*/ 	.short	0x0000
        /*0034*/ 	.byte	0x00, 0xf4, 0x21, 0x00


	//----- nvinfo : EIATTR_SPARSE_MMA_MASK
	.align		4
.L_15:
        /*0038*/ 	.byte	0x03, 0x50
        /*003a*/ 	.short	0x0000


	//----- nvinfo : EIATTR_MAXREG_COUNT
	.align		4
        /*003c*/ 	.byte	0x03, 0x1b
        /*003e*/ 	.short	0x00ff


	//----- nvinfo : EIATTR_EXIT_INSTR_OFFSETS
	.align		4
        /*0040*/ 	.byte	0x04, 0x1c
        /*0042*/ 	.short	(.L_17 - .L_16)


	//   ....[0]....
.L_16:
        /*0044*/ 	.word	0x00000160


	//   ....[1]....
        /*0048*/ 	.word	0x00000180


	//----- nvinfo : EIATTR_REQNTID
	.align		4
.L_17:
        /*004c*/ 	.byte	0x04, 0x10
        /*004e*/ 	.short	(.L_19 - .L_18)
.L_18:
        /*0050*/ 	.word	0x00000020
        /*0054*/ 	.word	0x00000001
        /*0058*/ 	.word	0x00000001


	//----- nvinfo : EIATTR_CRS_STACK_SIZE
	.align		4
.L_19:
        /*005c*/ 	.byte	0x04, 0x1e
        /*005e*/ 	.short	(.L_21 - .L_20)
.L_20:
        /*0060*/ 	.word	0x00000000


	//----- nvinfo : EIATTR_CBANK_PARAM_SIZE
	.align		4
.L_21:
        /*0064*/ 	.byte	0x03, 0x19
        /*0066*/ 	.short	0x0014


	//----- nvinfo : EIATTR_PARAM_CBANK
	.align		4
        /*0068*/ 	.byte	0x04, 0x0a
        /*006a*/ 	.short	(.L_23 - .L_22)
	.align		4
.L_22:
        /*006c*/ 	.word	index@(.nv.constant0.triton_poi_fused_repeat_0)
        /*0070*/ 	.short	0x0210
        /*0072*/ 	.short	0x0014


	//----- nvinfo : EIATTR_SW_WAR
	.align		4
.L_23:
        /*0074*/ 	.byte	0x04, 0x36
        /*0076*/ 	.short	(.L_25 - .L_24)
.L_24:
        /*0078*/ 	.word	0x00000008
.L_25:


//--------------------- .nv.callgraph             --------------------------
	.section	.nv.callgraph,"",@"SHT_CUDA_CALLGRAPH"
	.align	4
	.sectionentsize	8
	.align		4
        /*0000*/ 	.word	0x00000000
	.align		4
        /*0004*/ 	.word	0xffffffff
	.align		4
        /*0008*/ 	.word	0x00000000
	.align		4
        /*000c*/ 	.word	0xfffffffe
	.align		4
        /*0010*/ 	.word	0x00000000
	.align		4
        /*0014*/ 	.word	0xfffffffd
	.align		4
        /*0018*/ 	.word	0x00000000
	.align		4
        /*001c*/ 	.word	0xfffffffc


//--------------------- .text.triton_poi_fused_repeat_0 --------------------------
	.section	.text.triton_poi_fused_repeat_0,"ax",@progbits
	.align	128
        .global         triton_poi_fused_repeat_0
        .type           triton_poi_fused_repeat_0,@function
        .size           triton_poi_fused_repeat_0,(.L_x_3 - triton_poi_fused_repeat_0)
        .other          triton_poi_fused_repeat_0,@"STO_CUDA_ENTRY STV_DEFAULT"
triton_poi_fused_repeat_0:
.text.triton_poi_fused_repeat_0:
[----:B------:R-:W0:Y:S02]  /*0000*/  LDC R1, c[0x0][0x28] ;  /* 0x00000a00ff017b82 */ /* 0x000e240000000800 */
[----:B------:R-:W1:Y:S01]  /*0010*/  S2R R0, SR_TID.X ;  /* 0x0000000000007919 */ /* 0x000e620000002100 */
[----:B------:R-:W2:Y:S01]  /*0020*/  LDC.64 R4, c[0x0][0x218] ;  /* 0x00008600ff047b82 */ /* 0x000ea20000000a00 */
[----:B------:R-:W-:Y:S01]  /*0030*/  ULDC.64 UR4, c[0x0][0x208] ;  /* 0x0000820000047ab9 */ /* 0x000fe20000000a00 */
[----:B------:R-:W-:Y:S01]  /*0040*/  BSSY B0, `(.L_x_0) ;  /* 0x0000011000007945 */ /* 0x000fe20003800000 */
[----:B------:R-:W3:Y:S05]  /*0050*/  S2R R7, SR_CTAID.X ;  /* 0x0000000000077919 */ /* 0x000eea0000002500 */
[----:B------:R-:W4:Y:S01]  /*0060*/  LDC.64 R2, c[0x0][0x210] ;  /* 0x00008400ff027b82 */ /* 0x000f220000000a00 */
[----:B-1----:R-:W-:Y:S01]  /*0070*/  IMAD.SHL.U32 R0, R0, 0x2, RZ ;  /* 0x0000000200007824 */ /* 0x002fe200078e00ff */
[----:B---3--:R-:W-:-:S04]  /*0080*/  SHF.R.S32.HI R6, RZ, 0x19, R7 ;  /* 0x00000019ff067819 */ /* 0x008fc80000011407 */
[----:B------:R-:W-:-:S05]  /*0090*/  LOP3.LUT R0, R0, 0x3e, RZ, 0xc0, !PT ;  /* 0x0000003e00007812 */ /* 0x000fca00078ec0ff */
[----:B------:R-:W-:Y:S01]  /*00a0*/  IMAD R7, R7, 0x40, R0 ;  /* 0x0000004007077824 */ /* 0x000fe200078e0200 */
[----:B------:R-:W-:-:S03]  /*00b0*/  SGXT R0, R6, 0x1 ;  /* 0x000000010600781a */ /* 0x000fc60000000200 */
[C---:B--2---:R-:W-:Y:S01]  /*00c0*/  IMAD.WIDE R4, R7.reuse, 0x4, R4 ;  /* 0x0000000407047825 */ /* 0x044fe200078e0204 */
[----:B------:R-:W-:Y:S02]  /*00d0*/  ISETP.GE.AND P0, PT, R7, 0x40, PT ;  /* 0x000000400700780c */ /* 0x000fe40003f06270 */
[----:B------:R-:W-:-:S04]  /*00e0*/  LEA.HI R0, R0, R7, RZ, 0x2 ;  /* 0x0000000700007211 */ /* 0x000fc800078f10ff */
[----:B------:R-:W-:-:S05]  /*00f0*/  LOP3.LUT R0, R0, 0xfffffffc, RZ, 0xc0, !PT ;  /* 0xfffffffc00007812 */ /* 0x000fca00078ec0ff */
[----:B------:R-:W-:Y:S01]  /*0100*/  IMAD.IADD R9, R7, 0x1, -R0 ;  /* 0x0000000107097824 */ /* 0x000fe200078e0a00 */
[----:B------:R-:W-:-:S03]  /*0110*/  CS2R R6, SRZ ;  /* 0x0000000000067805 */ /* 0x000fc6000001ff00 */
[----:B----4-:R-:W-:Y:S01]  /*0120*/  IMAD.WIDE R2, R9, 0x4, R2 ;  /* 0x0000000409027825 */ /* 0x010fe200078e0202 */
[----:B------:R-:W-:Y:S06]  /*0130*/  @P0 BRA `(.L_x_1) ;  /* 0x0000000000040947 */ /* 0x000fec0003800000 */
[----:B------:R1:W5:Y:S02]  /*0140*/  LDG.E.EL.64 R6, desc[UR4][R2.64] ;  /* 0x0000000402067981 */ /* 0x000364000c2e1b00 */
.L_x_1:
[----:B------:R-:W-:Y:S05]  /*0150*/  BSYNC B0 ;  /* 0x0000000000007941 */ /* 0x000fea0003800000 */
.L_x_0:
[----:B------:R-:W-:Y:S05]  /*0160*/  @P0 EXIT ;  /* 0x000000000000094d */ /* 0x000fea0003800000 */
[----:B-----5:R-:W-:Y:S01]  /*0170*/  STG.E.64 desc[UR4][R4.64], R6 ;  /* 0x0000000604007986 */ /* 0x020fe2000c101b04 */
[----:B------:R-:W-:Y:S05]  /*0180*/  EXIT ;  /* 0x000000000000794d */ /* 0x000fea0003800000 */
.L_x_2:
[----:B------:R-:W-:-:S00]  /*0190*/  BRA `(.L_x_2) ;  /* 0xfffffffc00fc7947 */ /* 0x000fc0000383ffff */
[----:B------:R-:W-:-:S00]  /*01a0*/  NOP ;  /* 0x0000000000007918 */ /* 0x000fc00000000000 */
        /* <DEDUP_REMOVED lines=13> */
.L_x_3:


//--------------------- .nv.constant0.triton_poi_fused_repeat_0 --------------------------
	.section	.nv.constant0.triton_poi_fused_repeat_0,"a",@progbits
	.sectionflags	@""
	.align	4
.nv.constant0.triton_poi_fused_repeat_0:
	.zero		548
